//
// Generated by NVIDIA NVVM Compiler
//
// Compiler Build ID: CL-36424714
// Cuda compilation tools, release 13.0, V13.0.88
// Based on NVVM 20.0.0
//

.version 9.0
.target sm_100
.address_size 64

	// .globl	_Z26test_vec_div_scalar_kernelPttt

.visible .entry _Z26test_vec_div_scalar_kernelPttt(
	.param .u64 .ptr .align 1 _Z26test_vec_div_scalar_kernelPttt_param_0,
	.param .u16 _Z26test_vec_div_scalar_kernelPttt_param_1,
	.param .u16 _Z26test_vec_div_scalar_kernelPttt_param_2
)
{
	.reg .pred 	%p<15>;
	.reg .b16 	%rs<129>;
	.reg .b32 	%r<21>;
	.reg .b32 	%f<68>;
	.reg .b64 	%rd<3>;

	ld.param.u64 	%rd1, [_Z26test_vec_div_scalar_kernelPttt_param_0];
	ld.param.u16 	%rs30, [_Z26test_vec_div_scalar_kernelPttt_param_1];
	ld.param.u16 	%rs41, [_Z26test_vec_div_scalar_kernelPttt_param_2];
	cvt.rn.f32.u16 	%f18, %rs30;
	// begin inline asm
	{  cvt.rn.f16.f32 %rs31, %f18;}

	// end inline asm
	cvt.rn.f32.u16 	%f19, %rs41;
	// begin inline asm
	{  cvt.rn.f16.f32 %rs32, %f19;}

	// end inline asm
	// begin inline asm
	{  cvt.f32.f16 %f20, %rs31;}

	// end inline asm
	// begin inline asm
	{  cvt.f32.f16 %f21, %rs32;}

	// end inline asm
	// begin inline asm
	{rcp.approx.ftz.f32 %f22, %f21;
}
	// end inline asm
	mul.f32 	%f24, %f20, %f22;
	// begin inline asm
	{  cvt.rn.f16.f32 %rs122, %f24;}

	// end inline asm
	// begin inline asm
	{abs.f16 %rs36,%rs122;
}
	// end inline asm
	mov.b16 	%rs40, 143;
	// begin inline asm
	{ .reg .pred __$temp3;
  setp.lt.f16  __$temp3, %rs36, %rs40;
  selp.u16 %rs38, 1, 0, __$temp3;}
	// end inline asm
	setp.eq.s16 	%p1, %rs38, 0;
	@%p1 bra 	$L__BB0_3;
	mov.f32 	%f25, 0f00000000;
	// begin inline asm
	{  cvt.rn.f16.f32 %rs42, %f25;}

	// end inline asm
	// begin inline asm
	{ .reg .pred __$temp3;
  setp.lt.f16  __$temp3, %rs42, %rs36;
  selp.u16 %rs43, 1, 0, __$temp3;}
	// end inline asm
	setp.eq.s16 	%p2, %rs43, 0;
	@%p2 bra 	$L__BB0_3;
	neg.f32 	%f27, %f21;
	fma.rn.f32 	%f28, %f27, %f24, %f20;
	fma.rn.f32 	%f26, %f22, %f28, %f24;
	// begin inline asm
	{  cvt.rn.f16.f32 %rs122, %f26;}

	// end inline asm
$L__BB0_3:
	// begin inline asm
	cvt.rzi.u16.f16 %rs47, %rs122;
	// end inline asm
	cvt.u32.u16 	%r1, %rs30;
	mov.f32 	%f29, 0f00000000;
	// begin inline asm
	{  cvt.rn.f16.f32 %rs49, %f29;}

	// end inline asm
	// begin inline asm
	{  mov.b32 %r2, {%rs31,%rs49};}

	// end inline asm
	cvt.u16.u32 	%rs52, %r2;
	// begin inline asm
	{  cvt.f32.f16 %f30, %rs52;}

	// end inline asm
	mul.f32 	%f31, %f30, %f22;
	// begin inline asm
	{  cvt.rn.f16.f32 %rs125, %f31;}

	// end inline asm
	// begin inline asm
	{abs.f16 %rs54,%rs125;
}
	// end inline asm
	mov.b16 	%rs58, 143;
	// begin inline asm
	{ .reg .pred __$temp3;
  setp.lt.f16  __$temp3, %rs54, %rs58;
  selp.u16 %rs56, 1, 0, __$temp3;}
	// end inline asm
	setp.eq.s16 	%p3, %rs56, 0;
	mov.u16 	%rs123, %rs125;
	@%p3 bra 	$L__BB0_6;
	// begin inline asm
	{ .reg .pred __$temp3;
  setp.lt.f16  __$temp3, %rs49, %rs54;
  selp.u16 %rs59, 1, 0, __$temp3;}
	// end inline asm
	setp.eq.s16 	%p4, %rs59, 0;
	@%p4 bra 	$L__BB0_6;
	neg.f32 	%f33, %f21;
	fma.rn.f32 	%f34, %f33, %f31, %f30;
	fma.rn.f32 	%f32, %f22, %f34, %f31;
	// begin inline asm
	{  cvt.rn.f16.f32 %rs123, %f32;}

	// end inline asm
$L__BB0_6:
	add.s32 	%r4, %r1, 1;
	// begin inline asm
	{  cvt.f32.f16 %f35, %rs123;}

	// end inline asm
	and.b32  	%r5, %r4, 65535;
	cvt.rn.f32.u32 	%f36, %r5;
	// begin inline asm
	{  cvt.rn.f16.f32 %rs64, %f36;}

	// end inline asm
	shr.u32 	%r6, %r4, 16;
	cvt.rn.f32.u32 	%f37, %r6;
	// begin inline asm
	{  cvt.rn.f16.f32 %rs65, %f37;}

	// end inline asm
	// begin inline asm
	{  mov.b32 %r3, {%rs64,%rs65};}

	// end inline asm
	cvt.u16.u32 	%rs68, %r3;
	// begin inline asm
	{  cvt.f32.f16 %f38, %rs68;}

	// end inline asm
	mul.f32 	%f39, %f38, %f22;
	// begin inline asm
	{  cvt.rn.f16.f32 %rs126, %f39;}

	// end inline asm
	// begin inline asm
	{abs.f16 %rs70,%rs126;
}
	// end inline asm
	mov.b16 	%rs74, 143;
	// begin inline asm
	{ .reg .pred __$temp3;
  setp.lt.f16  __$temp3, %rs70, %rs74;
  selp.u16 %rs72, 1, 0, __$temp3;}
	// end inline asm
	setp.eq.s16 	%p5, %rs72, 0;
	mov.u16 	%rs124, %rs126;
	@%p5 bra 	$L__BB0_9;
	// begin inline asm
	{ .reg .pred __$temp3;
  setp.lt.f16  __$temp3, %rs49, %rs70;
  selp.u16 %rs75, 1, 0, __$temp3;}
	// end inline asm
	setp.eq.s16 	%p6, %rs75, 0;
	@%p6 bra 	$L__BB0_9;
	neg.f32 	%f41, %f21;
	fma.rn.f32 	%f42, %f41, %f39, %f38;
	fma.rn.f32 	%f40, %f22, %f42, %f39;
	// begin inline asm
	{  cvt.rn.f16.f32 %rs124, %f40;}

	// end inline asm
$L__BB0_9:
	setp.eq.s16 	%p7, %rs56, 0;
	// begin inline asm
	{  cvt.f32.f16 %f43, %rs124;}

	// end inline asm
	@%p7 bra 	$L__BB0_12;
	// begin inline asm
	{ .reg .pred __$temp3;
  setp.lt.f16  __$temp3, %rs49, %rs54;
  selp.u16 %rs80, 1, 0, __$temp3;}
	// end inline asm
	setp.eq.s16 	%p8, %rs80, 0;
	@%p8 bra 	$L__BB0_12;
	neg.f32 	%f45, %f21;
	fma.rn.f32 	%f46, %f45, %f31, %f30;
	fma.rn.f32 	%f44, %f22, %f46, %f31;
	// begin inline asm
	{  cvt.rn.f16.f32 %rs125, %f44;}

	// end inline asm
$L__BB0_12:
	setp.eq.s16 	%p9, %rs72, 0;
	// begin inline asm
	{  cvt.f32.f16 %f47, %rs125;}

	// end inline asm
	@%p9 bra 	$L__BB0_15;
	// begin inline asm
	{ .reg .pred __$temp3;
  setp.lt.f16  __$temp3, %rs49, %rs70;
  selp.u16 %rs85, 1, 0, __$temp3;}
	// end inline asm
	setp.eq.s16 	%p10, %rs85, 0;
	@%p10 bra 	$L__BB0_15;
	neg.f32 	%f49, %f21;
	fma.rn.f32 	%f50, %f49, %f39, %f38;
	fma.rn.f32 	%f48, %f22, %f50, %f39;
	// begin inline asm
	{  cvt.rn.f16.f32 %rs126, %f48;}

	// end inline asm
$L__BB0_15:
	add.s32 	%r8, %r1, 2;
	// begin inline asm
	{  cvt.f32.f16 %f51, %rs126;}

	// end inline asm
	and.b32  	%r9, %r8, 65535;
	cvt.rn.f32.u32 	%f52, %r9;
	// begin inline asm
	{  cvt.rn.f16.f32 %rs90, %f52;}

	// end inline asm
	shr.u32 	%r10, %r8, 16;
	cvt.rn.f32.u32 	%f53, %r10;
	// begin inline asm
	{  cvt.rn.f16.f32 %rs91, %f53;}

	// end inline asm
	// begin inline asm
	{  mov.b32 %r7, {%rs90,%rs91};}

	// end inline asm
	cvt.u16.u32 	%rs94, %r7;
	// begin inline asm
	{  cvt.f32.f16 %f54, %rs94;}

	// end inline asm
	mul.f32 	%f55, %f54, %f22;
	// begin inline asm
	{  cvt.rn.f16.f32 %rs127, %f55;}

	// end inline asm
	// begin inline asm
	{abs.f16 %rs96,%rs127;
}
	// end inline asm
	mov.b16 	%rs100, 143;
	// begin inline asm
	{ .reg .pred __$temp3;
  setp.lt.f16  __$temp3, %rs96, %rs100;
  selp.u16 %rs98, 1, 0, __$temp3;}
	// end inline asm
	setp.eq.s16 	%p11, %rs98, 0;
	@%p11 bra 	$L__BB0_18;
	// begin inline asm
	{ .reg .pred __$temp3;
  setp.lt.f16  __$temp3, %rs49, %rs96;
  selp.u16 %rs101, 1, 0, __$temp3;}
	// end inline asm
	setp.eq.s16 	%p12, %rs101, 0;
	@%p12 bra 	$L__BB0_18;
	neg.f32 	%f57, %f21;
	fma.rn.f32 	%f58, %f57, %f55, %f54;
	fma.rn.f32 	%f56, %f22, %f58, %f55;
	// begin inline asm
	{  cvt.rn.f16.f32 %rs127, %f56;}

	// end inline asm
$L__BB0_18:
	add.s32 	%r12, %r1, 3;
	// begin inline asm
	{  cvt.f32.f16 %f59, %rs127;}

	// end inline asm
	and.b32  	%r13, %r12, 65535;
	cvt.rn.f32.u32 	%f60, %r13;
	// begin inline asm
	{  cvt.rn.f16.f32 %rs106, %f60;}

	// end inline asm
	shr.u32 	%r14, %r12, 16;
	cvt.rn.f32.u32 	%f61, %r14;
	// begin inline asm
	{  cvt.rn.f16.f32 %rs107, %f61;}

	// end inline asm
	// begin inline asm
	{  mov.b32 %r11, {%rs106,%rs107};}

	// end inline asm
	cvt.u16.u32 	%rs110, %r11;
	// begin inline asm
	{  cvt.f32.f16 %f62, %rs110;}

	// end inline asm
	mul.f32 	%f63, %f62, %f22;
	// begin inline asm
	{  cvt.rn.f16.f32 %rs128, %f63;}

	// end inline asm
	// begin inline asm
	{abs.f16 %rs112,%rs128;
}
	// end inline asm
	mov.b16 	%rs116, 143;
	// begin inline asm
	{ .reg .pred __$temp3;
  setp.lt.f16  __$temp3, %rs112, %rs116;
  selp.u16 %rs114, 1, 0, __$temp3;}
	// end inline asm
	setp.eq.s16 	%p13, %rs114, 0;
	@%p13 bra 	$L__BB0_21;
	// begin inline asm
	{ .reg .pred __$temp3;
  setp.lt.f16  __$temp3, %rs49, %rs112;
  selp.u16 %rs117, 1, 0, __$temp3;}
	// end inline asm
	setp.eq.s16 	%p14, %rs117, 0;
	@%p14 bra 	$L__BB0_21;
	neg.f32 	%f65, %f21;
	fma.rn.f32 	%f66, %f65, %f63, %f62;
	fma.rn.f32 	%f64, %f22, %f66, %f63;
	// begin inline asm
	{  cvt.rn.f16.f32 %rs128, %f64;}

	// end inline asm
$L__BB0_21:
	cvt.rzi.u32.f32 	%r15, %f59;
	cvt.rzi.u32.f32 	%r16, %f51;
	cvt.rzi.u32.f32 	%r17, %f47;
	cvt.rzi.u32.f32 	%r18, %f43;
	cvt.rzi.u32.f32 	%r19, %f35;
	cvta.to.global.u64 	%rd2, %rd1;
	// begin inline asm
	{  cvt.f32.f16 %f67, %rs128;}

	// end inline asm
	cvt.rzi.u32.f32 	%r20, %f67;
	st.global.u16 	[%rd2], %rs47;
	st.global.u16 	[%rd2+2], %r19;
	st.global.u16 	[%rd2+4], %r18;
	st.global.u16 	[%rd2+6], %r17;
	st.global.u16 	[%rd2+8], %r16;
	st.global.u16 	[%rd2+10], %r15;
	st.global.u16 	[%rd2+12], %r20;
	ret;

}


// ===== COMPILED SASS (sm_100) =====

	.target	sm_100

	.elftype	@"ET_EXEC"


//--------------------- .note.nv.tkinfo           --------------------------
	.section	.note.nv.tkinfo,"",@"SHT_NOTE"
	.sectionflags	@"SHF_NOTE_NV_TKINFO"
	.tkinfo
        /*0018*/ 	.word	0x00000002
        /*0030*/ 	.string	""
        /*0030*/ 	.string	"ptxas"
        /*0030*/ 	.string	"Cuda compilation tools, release 13.0, V13.0.88"
        /*0030*/ 	.string	"Build cuda_13.0.r13.0/compiler.36424714_0"
        /*0030*/ 	.string	"-arch sm_100 -m 64 "



//--------------------- .note.nv.cuinfo           --------------------------
	.section	.note.nv.cuinfo,"",@"SHT_NOTE"
	.sectionflags	@"SHF_NOTE_NV_CUINFO"
        /*0018*/ 	.short	0x0002
        /*001a*/ 	.short	0x0064
        /*001c*/ 	.short	0x0082
	.zero		2


//--------------------- .nv.info                  --------------------------
	.section	.nv.info,"",@"SHT_CUDA_INFO"
	.align	4


	//----- nvinfo : EIATTR_REGCOUNT
	.align		4
        /*0000*/ 	.byte	0x04, 0x2f
        /*0002*/ 	.short	(.L_1 - .L_0)
	.align		4
.L_0:
        /*0004*/ 	.word	index@(_Z26test_vec_div_scalar_kernelPttt)
        /*0008*/ 	.word	0x00000014


	//----- nvinfo : EIATTR_FRAME_SIZE
	.align		4
.L_1:
        /*000c*/ 	.byte	0x04, 0x11
        /*000e*/ 	.short	(.L_3 - .L_2)
	.align		4
.L_2:
        /*0010*/ 	.word	index@(_Z26test_vec_div_scalar_kernelPttt)
        /*0014*/ 	.word	0x00000000


	//----- nvinfo : EIATTR_MIN_STACK_SIZE
	.align		4
.L_3:
        /*0018*/ 	.byte	0x04, 0x12
        /*001a*/ 	.short	(.L_5 - .L_4)
	.align		4
.L_4:
        /*001c*/ 	.word	index@(_Z26test_vec_div_scalar_kernelPttt)
        /*0020*/ 	.word	0x00000000
.L_5:


//--------------------- .nv.compat                --------------------------
	.section	.nv.compat,"",@"SHT_CUDA_COMPAT_INFO"
	.align	4
        /*0000*/ 	.byte	0x02, 0x09, 0x00, 0x00, 0x02, 0x02, 0x01, 0x00, 0x02, 0x05, 0x05, 0x00, 0x03, 0x07, 0x01, 0x01
        /*0010*/ 	.byte	0x02, 0x03, 0x00, 0x00, 0x02, 0x06, 0x01, 0x00, 0x04, 0x0b, 0x08, 0x00, 0x09, 0x00, 0x00, 0x00
        /*0020*/ 	.byte	0x00, 0x00, 0x00, 0x00


//--------------------- .nv.info._Z26test_vec_div_scalar_kernelPttt --------------------------
	.section	.nv.info._Z26test_vec_div_scalar_kernelPttt,"",@"SHT_CUDA_INFO"
	.sectionflags	@""
	.align	4


	//----- nvinfo : EIATTR_CUDA_API_VERSION
	.align		4
        /*0000*/ 	.byte	0x04, 0x37
        /*0002*/ 	.short	(.L_7 - .L_6)
.L_6:
        /*0004*/ 	.word	0x00000082


	//----- nvinfo : EIATTR_KPARAM_INFO
	.align		4
.L_7:
        /*0008*/ 	.byte	0x04, 0x17
        /*000a*/ 	.short	(.L_9 - .L_8)
.L_8:
        /*000c*/ 	.word	0x00000000
        /*0010*/ 	.short	0x0002
        /*0012*/ 	.short	0x000a
        /*0014*/ 	.byte	0x00, 0xf0, 0x09, 0x00


	//----- nvinfo : EIATTR_KPARAM_INFO
	.align		4
.L_9:
        /*0018*/ 	.byte	0x04, 0x17
        /*001a*/ 	.short	(.L_11 - .L_10)
.L_10:
        /*001c*/ 	.word	0x00000000
        /*0020*/ 	.short	0x0001
        /*0022*/ 	.short	0x0008
        /*0024*/ 	.byte	0x00, 0xf0, 0x09, 0x00


	//----- nvinfo : EIATTR_KPARAM_INFO
	.align		4
.L_11:
        /*0028*/ 	.byte	0x04, 0x17
        /*002a*/ 	.short	(.L_13 - .L_12)
.L_12:
        /*002c*/ 	.word	0x00000000
        /*0030*/ 	.short	0x0000
        /*0032*/ 	.short	0x0000
        /*0034*/ 	.byte	0x00, 0xf5, 0x21, 0x00


	//----- nvinfo : EIATTR_SPARSE_MMA_MASK
	.align		4
.L_13:
        /*0038*/ 	.byte	0x03, 0x50
        /*003a*/ 	.short	0x0000


	//----- nvinfo : EIATTR_MAXREG_COUNT
	.align		4
        /*003c*/ 	.byte	0x03, 0x1b
        /*003e*/ 	.short	0x00ff


	//----- nvinfo : EIATTR_MERCURY_ISA_VERSION
	.align		4
        /*0040*/ 	.byte	0x03, 0x5f
        /*0042*/ 	.short	0x0101


	//----- nvinfo : EIATTR_VRC_CTA_INIT_COUNT
	.align		4
        /*0044*/ 	.byte	0x02, 0x4a
	.zero		1
	.zero		1


	//----- nvinfo : EIATTR_EXIT_INSTR_OFFSETS
	.align		4
        /*0048*/ 	.byte	0x04, 0x1c
        /*004a*/ 	.short	(.L_15 - .L_14)


	//   ....[0]....
.L_14:
        /*004c*/ 	.word	0x000005a0


	//----- nvinfo : EIATTR_CBANK_PARAM_SIZE
	.align		4
.L_15:
        /*0050*/ 	.byte	0x03, 0x19
        /*0052*/ 	.short	0x000c


	//----- nvinfo : EIATTR_PARAM_CBANK
	.align		4
        /*0054*/ 	.byte	0x04, 0x0a
        /*0056*/ 	.short	(.L_17 - .L_16)
	.align		4
.L_16:
        /*0058*/ 	.word	index@(.nv.constant0._Z26test_vec_div_scalar_kernelPttt)
        /*005c*/ 	.short	0x0380
        /*005e*/ 	.short	0x000c


	//----- nvinfo : EIATTR_SW_WAR
	.align		4
.L_17:
        /*0060*/ 	.byte	0x04, 0x36
        /*0062*/ 	.short	(.L_19 - .L_18)
.L_18:
        /*0064*/ 	.word	0x00000008
.L_19:


//--------------------- .nv.callgraph             --------------------------
	.section	.nv.callgraph,"",@"SHT_CUDA_CALLGRAPH"
	.align	4
	.sectionentsize	8
	.align		4
        /*0000*/ 	.word	0x00000000
	.align		4
        /*0004*/ 	.word	0xffffffff
	.align		4
        /*0008*/ 	.word	0x00000000
	.align		4
        /*000c*/ 	.word	0xfffffffe
	.align		4
        /*0010*/ 	.word	0x00000000
	.align		4
        /*0014*/ 	.word	0xfffffffd
	.align		4
        /*0018*/ 	.word	0x00000000
	.align		4
        /*001c*/ 	.word	0xfffffffc


//--------------------- .text._Z26test_vec_div_scalar_kernelPttt --------------------------
	.section	.text._Z26test_vec_div_scalar_kernelPttt,"ax",@progbits
	.align	128
        .global         _Z26test_vec_div_scalar_kernelPttt
        .type           _Z26test_vec_div_scalar_kernelPttt,@function
        .size           _Z26test_vec_div_scalar_kernelPttt,(.L_x_1 - _Z26test_vec_div_scalar_kernelPttt)
        .other          _Z26test_vec_div_scalar_kernelPttt,@"STO_CUDA_ENTRY STV_DEFAULT"
_Z26test_vec_div_scalar_kernelPttt:
.text._Z26test_vec_div_scalar_kernelPttt:
[----:B------:R-:W-:Y:S01]  /*0000*/  LDC R1, c[0x0][0x37c] ;  /* 0x0000df00ff017b82 */ /* 0x000fe20000000800 */
[----:B------:R-:W0:Y:S01]  /*0010*/  LDCU.U16 UR4, c[0x0][0x388] ;  /* 0x00007100ff0477ac */ /* 0x000e220008000400 */
[----:B------:R-:W1:Y:S01]  /*0020*/  LDCU.U16 UR5, c[0x0][0x38a] ;  /* 0x00007140ff0577ac */ /* 0x000e620008000400 */
[----:B0-----:R-:W-:Y:S01]  /*0030*/  I2FP.F32.U32 R0, UR4 ;  /* 0x0000000400007c45 */ /* 0x001fe20008201000 */
[----:B------:R-:W0:Y:S01]  /*0040*/  LDCU UR4, c[0x0][0x388] ;  /* 0x00007100ff0477ac */ /* 0x000e220008000800 */
[----:B-1----:R-:W-:-:S04]  /*0050*/  I2FP.F32.U32 R3, UR5 ;  /* 0x0000000500037c45 */ /* 0x002fc80008201000 */
[----:B------:R-:W-:-:S05]  /*0060*/  F2FP.F16.F32.PACK_AB R3, R3, R0 ;  /* 0x000000000303723e */ /* 0x000fca00000000ff */
[--C-:B------:R-:W-:Y:S02]  /*0070*/  HADD2.F32 R0, -RZ, R3.reuse.H1_H1 ;  /* 0x30000003ff007230 */ /* 0x100fe40000004100 */
[----:B------:R-:W-:Y:S02]  /*0080*/  HADD2.F32 R5, -RZ, R3.H0_H0 ;  /* 0x20000003ff057230 */ /* 0x000fe40000004100 */
[----:B------:R-:W1:Y:S01]  /*0090*/  MUFU.RCP R2, R0 ;  /* 0x0000000000027308 */ /* 0x000e620000001000 */
[----:B0-----:R-:W-:-:S04]  /*00a0*/  ULOP3.LUT UR4, UR4, 0xffff, URZ, 0xc0, !UPT ;  /* 0x0000ffff04047892 */ /* 0x001fc8000f8ec0ff */
[----:B------:R-:W-:Y:S02]  /*00b0*/  UIADD3 UR5, UPT, UPT, UR4, 0x1, URZ ;  /* 0x0000000104057890 */ /* 0x000fe4000fffe0ff */
[----:B------:R-:W-:Y:S02]  /*00c0*/  UIADD3 UR6, UPT, UPT, UR4, 0x2, URZ ;  /* 0x0000000204067890 */ /* 0x000fe4000fffe0ff */
[----:B------:R-:W-:-:S05]  /*00d0*/  UIADD3 UR4, UPT, UPT, UR4, 0x3, URZ ;  /* 0x0000000304047890 */ /* 0x000fca000fffe0ff */
[----:B------:R-:W0:Y:S01]  /*00e0*/  I2F.U16 R3, UR5 ;  /* 0x0000000500037d06 */ /* 0x000e220008101000 */
[----:B-1----:R-:W-:-:S05]  /*00f0*/  FMUL R15, R5, R2 ;  /* 0x00000002050f7220 */ /* 0x002fca0000400000 */
[----:B------:R-:W-:Y:S02]  /*0100*/  F2FP.F16.F32.PACK_AB R14, RZ, R15 ;  /* 0x0000000fff0e723e */ /* 0x000fe400000000ff */
[----:B------:R-:W1:Y:S02]  /*0110*/  I2F.U16 R4, UR6 ;  /* 0x0000000600047d06 */ /* 0x000e640008101000 */
[----:B------:R-:W-:Y:S02]  /*0120*/  PRMT R12, R14, 0x7610, R12 ;  /* 0x000076100e0c7816 */ /* 0x000fe4000000000c */
[C---:B------:R-:W-:Y:S02]  /*0130*/  HSETP2.GEU.AND P1, PT, |R14|.reuse.H0_H0, 8.523464202880859375e-06, 8.523464202880859375e-06, PT ;  /* 0x008f008f0e007434 */ /* 0x040fe40003f2ea00 */
[----:B------:R-:W-:Y:S02]  /*0140*/  HSETP2.GT.AND P0, PT, |R14|.H0_H0, RZ.H0_H0, PT ;  /* 0x200000ff0e007234 */ /* 0x000fe40003f04a00 */
[----:B------:R-:W2:Y:S01]  /*0150*/  I2F.U16 R6, UR4 ;  /* 0x0000000400067d06 */ /* 0x000ea20008101000 */
[----:B0-----:R-:W-:Y:S01]  /*0160*/  F2FP.F16.F32.PACK_AB R3, RZ, R3 ;  /* 0x00000003ff03723e */ /* 0x001fe200000000ff */
[----:B------:R-:W0:Y:S01]  /*0170*/  LDCU.64 UR4, c[0x0][0x358] ;  /* 0x00006b00ff0477ac */ /* 0x000e220008000a00 */
[----:B------:R-:W-:-:S03]  /*0180*/  PLOP3.LUT P0, PT, P1, P0, PT, 0xf2, 0x2f ;  /* 0x00000000002f781c */ /* 0x000fc60000f01e72 */
[----:B------:R-:W-:Y:S01]  /*0190*/  HADD2.F32 R17, -RZ, R3.H0_H0 ;  /* 0x20000003ff117230 */ /* 0x000fe20000004100 */
[----:B-1----:R-:W-:-:S04]  /*01a0*/  F2FP.F16.F32.PACK_AB R4, RZ, R4 ;  /* 0x00000004ff04723e */ /* 0x002fc800000000ff */
[----:B------:R-:W-:Y:S01]  /*01b0*/  FMUL R9, R2, R17 ;  /* 0x0000001102097220 */ /* 0x000fe20000400000 */
[----:B------:R-:W-:Y:S01]  /*01c0*/  HADD2.F32 R11, -RZ, R4.H0_H0 ;  /* 0x20000004ff0b7230 */ /* 0x000fe20000004100 */
[----:B--2---:R-:W-:-:S03]  /*01d0*/  F2FP.F16.F32.PACK_AB R6, RZ, R6 ;  /* 0x00000006ff06723e */ /* 0x004fc600000000ff */
[----:B------:R-:W-:Y:S01]  /*01e0*/  @!P0 FFMA R3, -R0, R15, R5 ;  /* 0x0000000f00038223 */ /* 0x000fe20000000105 */
[----:B------:R-:W-:Y:S01]  /*01f0*/  F2FP.F16.F32.PACK_AB R10, RZ, R9 ;  /* 0x00000009ff0a723e */ /* 0x000fe200000000ff */
[C---:B------:R-:W-:Y:S01]  /*0200*/  FMUL R13, R2.reuse, R11 ;  /* 0x0000000b020d7220 */ /* 0x040fe20000400000 */
[----:B------:R-:W-:Y:S02]  /*0210*/  HADD2.F32 R8, -RZ, R6.H0_H0 ;  /* 0x20000006ff087230 */ /* 0x000fe40000004100 */
[----:B------:R-:W-:Y:S01]  /*0220*/  @!P0 FFMA R4, R2, R3, R15 ;  /* 0x0000000302048223 */ /* 0x000fe2000000000f */
[----:B------:R-:W-:Y:S02]  /*0230*/  PRMT R3, R14, 0x7610, R3 ;  /* 0x000076100e037816 */ /* 0x000fe40000000003 */
[C---:B------:R-:W-:Y:S01]  /*0240*/  HSETP2.GEU.AND P2, PT, |R10|.reuse.H0_H0, 8.523464202880859375e-06, 8.523464202880859375e-06, PT ;  /* 0x008f008f0a007434 */ /* 0x040fe20003f4ea00 */
[----:B------:R-:W-:Y:S01]  /*0250*/  FMUL R7, R2, R8 ;  /* 0x0000000802077220 */ /* 0x000fe20000400000 */
[----:B------:R-:W-:Y:S01]  /*0260*/  @!P0 F2FP.F16.F32.PACK_AB R3, RZ, R4 ;  /* 0x00000004ff03823e */ /* 0x000fe200000000ff */
[CCC-:B------:R-:W-:Y:S01]  /*0270*/  @!P0 FFMA R4, -R0.reuse, R15.reuse, R5.reuse ;  /* 0x0000000f00048223 */ /* 0x1c0fe20000000105 */
[----:B------:R-:W-:Y:S01]  /*0280*/  HSETP2.GT.AND P1, PT, |R10|.H0_H0, RZ.H0_H0, PT ;  /* 0x200000ff0a007234 */ /* 0x000fe20003f24a00 */
[----:B------:R-:W-:Y:S01]  /*0290*/  @!P0 FFMA R5, -R0, R15, R5 ;  /* 0x0000000f00058223 */ /* 0x000fe20000000105 */
[----:B------:R-:W-:Y:S01]  /*02a0*/  F2FP.F16.F32.PACK_AB R6, RZ, R13 ;  /* 0x0000000dff06723e */ /* 0x000fe200000000ff */
[C-C-:B------:R-:W-:Y:S01]  /*02b0*/  @!P0 FFMA R16, R2.reuse, R4, R15.reuse ;  /* 0x0000000402108223 */ /* 0x140fe2000000000f */
[----:B------:R-:W-:Y:S01]  /*02c0*/  F2FP.F16.F32.PACK_AB R4, RZ, R7 ;  /* 0x00000007ff04723e */ /* 0x000fe200000000ff */
[----:B------:R-:W-:Y:S01]  /*02d0*/  @!P0 FFMA R15, R2, R5, R15 ;  /* 0x00000005020f8223 */ /* 0x000fe2000000000f */
[----:B------:R-:W-:Y:S01]  /*02e0*/  PLOP3.LUT P1, PT, P2, P1, PT, 0xf2, 0x2f ;  /* 0x00000000002f781c */ /* 0x000fe20001723e72 */
[----:B------:R-:W0:Y:S01]  /*02f0*/  F2I.U16.F16.TRUNC.NTZ R3, R3 ;  /* 0x0000000300037305 */ /* 0x000e22000010e800 */
[----:B------:R-:W-:-:S02]  /*0300*/  HSETP2.GEU.AND P5, PT, |R6|.H0_H0, 8.523464202880859375e-06, 8.523464202880859375e-06, PT ;  /* 0x008f008f06007434 */ /* 0x000fc40003faea00 */
[----:B------:R-:W-:Y:S02]  /*0310*/  HSETP2.GT.AND P4, PT, |R6|.H0_H0, RZ.H0_H0, PT ;  /* 0x200000ff06007234 */ /* 0x000fe40003f84a00 */
[C---:B------:R-:W-:Y:S02]  /*0320*/  HSETP2.GEU.AND P2, PT, |R4|.reuse.H0_H0, 8.523464202880859375e-06, 8.523464202880859375e-06, PT ;  /* 0x008f008f04007434 */ /* 0x040fe40003f4ea00 */
[----:B------:R-:W-:Y:S02]  /*0330*/  HSETP2.GT.AND P3, PT, |R4|.H0_H0, RZ.H0_H0, PT ;  /* 0x200000ff04007234 */ /* 0x000fe40003f64a00 */
[----:B------:R-:W-:Y:S02]  /*0340*/  PLOP3.LUT P4, PT, P5, P4, PT, 0xf2, 0x2f ;  /* 0x00000000002f781c */ /* 0x000fe40002f89e72 */
[----:B------:R-:W-:Y:S01]  /*0350*/  @!P0 F2FP.F16.F32.PACK_AB R14, RZ, R16 ;  /* 0x00000010ff0e823e */ /* 0x000fe200000000ff */
[----:B------:R-:W-:Y:S01]  /*0360*/  @!P1 FFMA R16, -R0, R9, R17 ;  /* 0x0000000900109223 */ /* 0x000fe20000000111 */
[----:B------:R-:W-:-:S02]  /*0370*/  PLOP3.LUT P2, PT, P2, P3, PT, 0xf2, 0x2f ;  /* 0x00000000002f781c */ /* 0x000fc40001747e72 */
[----:B------:R-:W-:Y:S01]  /*0380*/  @!P0 F2FP.F16.F32.PACK_AB R12, RZ, R15 ;  /* 0x0000000fff0c823e */ /* 0x000fe200000000ff */
[----:B------:R-:W-:Y:S02]  /*0390*/  HADD2.F32 R5, -RZ, R14.H0_H0 ;  /* 0x2000000eff057230 */ /* 0x000fe40000004100 */
[----:B------:R-:W-:Y:S01]  /*03a0*/  @!P1 FFMA R14, -R0, R9, R17 ;  /* 0x00000009000e9223 */ /* 0x000fe20000000111 */
[C-C-:B------:R-:W-:Y:S01]  /*03b0*/  @!P1 FFMA R16, R2.reuse, R16, R9.reuse ;  /* 0x0000001002109223 */ /* 0x140fe20000000009 */
[----:B------:R-:W-:Y:S02]  /*03c0*/  HADD2.F32 R12, -RZ, R12.H0_H0 ;  /* 0x2000000cff0c7230 */ /* 0x000fe40000004100 */
[----:B------:R-:W-:Y:S01]  /*03d0*/  @!P1 FFMA R15, R2, R14, R9 ;  /* 0x0000000e020f9223 */ /* 0x000fe20000000009 */
[----:B------:R-:W-:Y:S01]  /*03e0*/  @!P4 FFMA R11, -R0, R13, R11 ;  /* 0x0000000d000bc223 */ /* 0x000fe2000000010b */
[----:B------:R-:W-:Y:S01]  /*03f0*/  PRMT R14, R10, 0x7610, R14 ;  /* 0x000076100a0e7816 */ /* 0x000fe2000000000e */
[----:B------:R-:W1:Y:S01]  /*0400*/  F2I.U32.TRUNC.NTZ R5, R5 ;  /* 0x0000000500057305 */ /* 0x000e62000020f000 */
[----:B------:R-:W-:Y:S01]  /*0410*/  @!P1 F2FP.F16.F32.PACK_AB R10, RZ, R16 ;  /* 0x00000010ff0a923e */ /* 0x000fe200000000ff */
[----:B------:R-:W-:Y:S01]  /*0420*/  @!P2 FFMA R8, -R0, R7, R8 ;  /* 0x000000070008a223 */ /* 0x000fe20000000108 */
[----:B------:R-:W-:Y:S01]  /*0430*/  @!P4 FFMA R11, R2, R11, R13 ;  /* 0x0000000b020bc223 */ /* 0x000fe2000000000d */
[----:B------:R-:W-:-:S02]  /*0440*/  PRMT R0, R6, 0x7610, R0 ;  /* 0x0000761006007816 */ /* 0x000fc40000000000 */
[----:B------:R-:W-:Y:S01]  /*0450*/  @!P2 FFMA R8, R2, R8, R7 ;  /* 0x000000080208a223 */ /* 0x000fe20000000007 */
[----:B------:R-:W-:Y:S01]  /*0460*/  @!P1 F2FP.F16.F32.PACK_AB R14, RZ, R15 ;  /* 0x0000000fff0e923e */ /* 0x000fe200000000ff */
[----:B------:R-:W0:Y:S01]  /*0470*/  LDC.64 R6, c[0x0][0x380] ;  /* 0x0000e000ff067b82 */ /* 0x000e220000000a00 */
[----:B------:R-:W-:Y:S01]  /*0480*/  @!P4 F2FP.F16.F32.PACK_AB R0, RZ, R11 ;  /* 0x0000000bff00c23e */ /* 0x000fe200000000ff */
[----:B------:R-:W-:Y:S01]  /*0490*/  HADD2.F32 R10, -RZ, R10.H0_H0 ;  /* 0x2000000aff0a7230 */ /* 0x000fe20000004100 */
[----:B------:R-:W-:Y:S01]  /*04a0*/  @!P2 F2FP.F16.F32.PACK_AB R4, RZ, R8 ;  /* 0x00000008ff04a23e */ /* 0x000fe200000000ff */
[----:B------:R-:W-:Y:S01]  /*04b0*/  HADD2.F32 R14, -RZ, R14.H0_H0 ;  /* 0x2000000eff0e7230 */ /* 0x000fe20000004100 */
[----:B------:R-:W2:Y:S01]  /*04c0*/  F2I.U32.TRUNC.NTZ R9, R12 ;  /* 0x0000000c00097305 */ /* 0x000ea2000020f000 */
[----:B------:R-:W-:Y:S02]  /*04d0*/  HADD2.F32 R0, -RZ, R0.H0_H0 ;  /* 0x20000000ff007230 */ /* 0x000fe40000004100 */
[----:B------:R-:W-:-:S05]  /*04e0*/  HADD2.F32 R4, -RZ, R4.H0_H0 ;  /* 0x20000004ff047230 */ /* 0x000fca0000004100 */
[----:B------:R-:W3:Y:S08]  /*04f0*/  F2I.U32.TRUNC.NTZ R15, R14 ;  /* 0x0000000e000f7305 */ /* 0x000ef0000020f000 */
[----:B------:R-:W4:Y:S01]  /*0500*/  F2I.U32.TRUNC.NTZ R13, R10 ;  /* 0x0000000a000d7305 */ /* 0x000f22000020f000 */
[----:B0-----:R-:W-:Y:S04]  /*0510*/  STG.E.U16 desc[UR4][R6.64], R3 ;  /* 0x0000000306007986 */ /* 0x001fe8000c101504 */
[----:B-1----:R-:W-:Y:S03]  /*0520*/  STG.E.U16 desc[UR4][R6.64+0x2], R5 ;  /* 0x0000020506007986 */ /* 0x002fe6000c101504 */
[----:B------:R-:W0:Y:S01]  /*0530*/  F2I.U32.TRUNC.NTZ R11, R0 ;  /* 0x00000000000b7305 */ /* 0x000e22000020f000 */
[----:B--2---:R-:W-:Y:S04]  /*0540*/  STG.E.U16 desc[UR4][R6.64+0x6], R9 ;  /* 0x0000060906007986 */ /* 0x004fe8000c101504 */
[----:B---3--:R-:W-:Y:S03]  /*0550*/  STG.E.U16 desc[UR4][R6.64+0x4], R15 ;  /* 0x0000040f06007986 */ /* 0x008fe6000c101504 */
[----:B------:R-:W1:Y:S01]  /*0560*/  F2I.U32.TRUNC.NTZ R17, R4 ;  /* 0x0000000400117305 */ /* 0x000e62000020f000 */
[----:B----4-:R-:W-:Y:S04]  /*0570*/  STG.E.U16 desc[UR4][R6.64+0x8], R13 ;  /* 0x0000080d06007986 */ /* 0x010fe8000c101504 */
[----:B0-----:R-:W-:Y:S04]  /*0580*/  STG.E.U16 desc[UR4][R6.64+0xa], R11 ;  /* 0x00000a0b06007986 */ /* 0x001fe8000c101504 */
[----:B-1----:R-:W-:Y:S01]  /*0590*/  STG.E.U16 desc[UR4][R6.64+0xc], R17 ;  /* 0x00000c1106007986 */ /* 0x002fe2000c101504 */
[----:B------:R-:W-:Y:S05]  /*05a0*/  EXIT ;  /* 0x000000000000794d */ /* 0x000fea0003800000 */
.L_x_0:
[----:B------:R-:W-:-:S00]  /*05b0*/  BRA `(.L_x_0) ;  /* 0xfffffffc00fc7947 */ /* 0x000fc0000383ffff */
[----:B------:R-:W-:-:S00]  /*05c0*/  NOP ;  /* 0x0000000000007918 */ /* 0x000fc00000000000 */
        /* <DEDUP_REMOVED lines=11> */
.L_x_1:


//--------------------- .nv.shared.reserved.0     --------------------------
	.section	.nv.shared.reserved.0,"aw",@nobits
	.weak		__nv_reservedSMEM_offset_0_alias
	.size		__nv_reservedSMEM_offset_0_alias, 0, 64
	.other		__nv_reservedSMEM_offset_0_alias,@"STO_CUDA_RESERVED_SHARED STV_DEFAULT"
__nv_reservedSMEM_offset_0_alias:
	.zero		0
	.zero		64


//--------------------- .nv.constant0._Z26test_vec_div_scalar_kernelPttt --------------------------
	.section	.nv.constant0._Z26test_vec_div_scalar_kernelPttt,"a",@progbits
	.sectionflags	@""
	.align	4
.nv.constant0._Z26test_vec_div_scalar_kernelPttt:
	.zero		908


//--------------------- SYMBOLS --------------------------

	.type		.nv.reservedSmem.offset0,@object
	.size		.nv.reservedSmem.offset0,0x4
